//
// Generated by NVIDIA NVVM Compiler
//
// Compiler Build ID: CL-36424714
// Cuda compilation tools, release 13.0, V13.0.88
// Based on NVVM 20.0.0
//

.version 9.0
.target sm_100
.address_size 64

	// .globl	_Z4scanPi

.visible .entry _Z4scanPi(
	.param .u64 .ptr .align 1 _Z4scanPi_param_0
)
{
	.reg .pred 	%p<3>;
	.reg .b32 	%r<14>;
	.reg .b64 	%rd<7>;

	ld.param.u64 	%rd3, [_Z4scanPi_param_0];
	cvta.to.global.u64 	%rd1, %rd3;
	mov.u32 	%r1, %tid.x;
	mov.u32 	%r2, %ntid.x;
	setp.ge.u32 	%p1, %r1, %r2;
	@%p1 bra 	$L__BB0_3;
	add.s32 	%r12, %r1, 1;
	mul.wide.u32 	%rd4, %r1, 4;
	add.s64 	%rd2, %rd1, %rd4;
	mov.b32 	%r13, 1;
$L__BB0_2:
	ld.global.u32 	%r9, [%rd2];
	mul.wide.u32 	%rd5, %r12, 4;
	add.s64 	%rd6, %rd1, %rd5;
	ld.global.u32 	%r10, [%rd6];
	add.s32 	%r11, %r10, %r9;
	st.global.u32 	[%rd6], %r11;
	shl.b32 	%r13, %r13, 1;
	bar.sync 	0;
	add.s32 	%r12, %r13, %r1;
	setp.le.u32 	%p2, %r12, %r2;
	@%p2 bra 	$L__BB0_2;
$L__BB0_3:
	ret;

}


// ===== COMPILED SASS (sm_100) =====

	.target	sm_100

	.elftype	@"ET_EXEC"


//--------------------- .note.nv.tkinfo           --------------------------
	.section	.note.nv.tkinfo,"",@"SHT_NOTE"
	.sectionflags	@"SHF_NOTE_NV_TKINFO"
	.tkinfo
        /*0018*/ 	.word	0x00000002
        /*0030*/ 	.string	""
        /*0030*/ 	.string	"ptxas"
        /*0030*/ 	.string	"Cuda compilation tools, release 13.0, V13.0.88"
        /*0030*/ 	.string	"Build cuda_13.0.r13.0/compiler.36424714_0"
        /*0030*/ 	.string	"-arch sm_100 -m 64 "



//--------------------- .note.nv.cuinfo           --------------------------
	.section	.note.nv.cuinfo,"",@"SHT_NOTE"
	.sectionflags	@"SHF_NOTE_NV_CUINFO"
        /*0018*/ 	.short	0x0002
        /*001a*/ 	.short	0x0064
        /*001c*/ 	.short	0x0082
	.zero		2


//--------------------- .nv.info                  --------------------------
	.section	.nv.info,"",@"SHT_CUDA_INFO"
	.align	4


	//----- nvinfo : EIATTR_REGCOUNT
	.align		4
        /*0000*/ 	.byte	0x04, 0x2f
        /*0002*/ 	.short	(.L_1 - .L_0)
	.align		4
.L_0:
        /*0004*/ 	.word	index@(_Z4scanPi)
        /*0008*/ 	.word	0x00000010


	//----- nvinfo : EIATTR_FRAME_SIZE
	.align		4
.L_1:
        /*000c*/ 	.byte	0x04, 0x11
        /*000e*/ 	.short	(.L_3 - .L_2)
	.align		4
.L_2:
        /*0010*/ 	.word	index@(_Z4scanPi)
        /*0014*/ 	.word	0x00000000


	//----- nvinfo : EIATTR_MIN_STACK_SIZE
	.align		4
.L_3:
        /*0018*/ 	.byte	0x04, 0x12
        /*001a*/ 	.short	(.L_5 - .L_4)
	.align		4
.L_4:
        /*001c*/ 	.word	index@(_Z4scanPi)
        /*0020*/ 	.word	0x00000000
.L_5:


//--------------------- .nv.compat                --------------------------
	.section	.nv.compat,"",@"SHT_CUDA_COMPAT_INFO"
	.align	4
        /*0000*/ 	.byte	0x02, 0x09, 0x00, 0x00, 0x02, 0x02, 0x01, 0x00, 0x02, 0x05, 0x05, 0x00, 0x03, 0x07, 0x01, 0x01
        /*0010*/ 	.byte	0x02, 0x03, 0x00, 0x00, 0x02, 0x06, 0x01, 0x00, 0x04, 0x0b, 0x08, 0x00, 0x09, 0x00, 0x00, 0x00
        /*0020*/ 	.byte	0x00, 0x00, 0x00, 0x00


//--------------------- .nv.info._Z4scanPi        --------------------------
	.section	.nv.info._Z4scanPi,"",@"SHT_CUDA_INFO"
	.sectionflags	@""
	.align	4


	//----- nvinfo : EIATTR_CUDA_API_VERSION
	.align		4
        /*0000*/ 	.byte	0x04, 0x37
        /*0002*/ 	.short	(.L_7 - .L_6)
.L_6:
        /*0004*/ 	.word	0x00000082


	//----- nvinfo : EIATTR_KPARAM_INFO
	.align		4
.L_7:
        /*0008*/ 	.byte	0x04, 0x17
        /*000a*/ 	.short	(.L_9 - .L_8)
.L_8:
        /*000c*/ 	.word	0x00000000
        /*0010*/ 	.short	0x0000
        /*0012*/ 	.short	0x0000
        /*0014*/ 	.byte	0x00, 0xf5, 0x21, 0x00


	//----- nvinfo : EIATTR_SPARSE_MMA_MASK
	.align		4
.L_9:
        /*0018*/ 	.byte	0x03, 0x50
        /*001a*/ 	.short	0x0000


	//----- nvinfo : EIATTR_MAXREG_COUNT
	.align		4
        /*001c*/ 	.byte	0x03, 0x1b
        /*001e*/ 	.short	0x00ff


	//----- nvinfo : EIATTR_NUM_BARRIERS
	.align		4
        /*0020*/ 	.byte	0x02, 0x4c
        /*0022*/ 	.byte	0x01
	.zero		1


	//----- nvinfo : EIATTR_MERCURY_ISA_VERSION
	.align		4
        /*0024*/ 	.byte	0x03, 0x5f
        /*0026*/ 	.short	0x0101


	//----- nvinfo : EIATTR_VRC_CTA_INIT_COUNT
	.align		4
        /*0028*/ 	.byte	0x02, 0x4a
	.zero		1
	.zero		1


	//----- nvinfo : EIATTR_EXIT_INSTR_OFFSETS
	.align		4
        /*002c*/ 	.byte	0x04, 0x1c
        /*002e*/ 	.short	(.L_11 - .L_10)


	//   ....[0]....
.L_10:
        /*0030*/ 	.word	0x00000040


	//   ....[1]....
        /*0034*/ 	.word	0x00000150


	//----- nvinfo : EIATTR_CRS_STACK_SIZE
	.align		4
.L_11:
        /*0038*/ 	.byte	0x04, 0x1e
        /*003a*/ 	.short	(.L_13 - .L_12)
.L_12:
        /*003c*/ 	.word	0x00000000


	//----- nvinfo : EIATTR_CBANK_PARAM_SIZE
	.align		4
.L_13:
        /*0040*/ 	.byte	0x03, 0x19
        /*0042*/ 	.short	0x0008


	//----- nvinfo : EIATTR_PARAM_CBANK
	.align		4
        /*0044*/ 	.byte	0x04, 0x0a
        /*0046*/ 	.short	(.L_15 - .L_14)
	.align		4
.L_14:
        /*0048*/ 	.word	index@(.nv.constant0._Z4scanPi)
        /*004c*/ 	.short	0x0380
        /*004e*/ 	.short	0x0008


	//----- nvinfo : EIATTR_SW_WAR
	.align		4
.L_15:
        /*0050*/ 	.byte	0x04, 0x36
        /*0052*/ 	.short	(.L_17 - .L_16)
.L_16:
        /*0054*/ 	.word	0x00000008
.L_17:


//--------------------- .nv.callgraph             --------------------------
	.section	.nv.callgraph,"",@"SHT_CUDA_CALLGRAPH"
	.align	4
	.sectionentsize	8
	.align		4
        /*0000*/ 	.word	0x00000000
	.align		4
        /*0004*/ 	.word	0xffffffff
	.align		4
        /*0008*/ 	.word	0x00000000
	.align		4
        /*000c*/ 	.word	0xfffffffe
	.align		4
        /*0010*/ 	.word	0x00000000
	.align		4
        /*0014*/ 	.word	0xfffffffd
	.align		4
        /*0018*/ 	.word	0x00000000
	.align		4
        /*001c*/ 	.word	0xfffffffc


//--------------------- .text._Z4scanPi           --------------------------
	.section	.text._Z4scanPi,"ax",@progbits
	.align	128
        .global         _Z4scanPi
        .type           _Z4scanPi,@function
        .size           _Z4scanPi,(.L_x_2 - _Z4scanPi)
        .other          _Z4scanPi,@"STO_CUDA_ENTRY STV_DEFAULT"
_Z4scanPi:
.text._Z4scanPi:
[----:B------:R-:W-:Y:S01]  /*0000*/  LDC R1, c[0x0][0x37c] ;  /* 0x0000df00ff017b82 */ /* 0x000fe20000000800 */
[----:B------:R-:W0:Y:S01]  /*0010*/  S2R R13, SR_TID.X ;  /* 0x00000000000d7919 */ /* 0x000e220000002100 */
[----:B------:R-:W0:Y:S02]  /*0020*/  LDCU UR4, c[0x0][0x360] ;  /* 0x00006c00ff0477ac */ /* 0x000e240008000800 */
[----:B0-----:R-:W-:-:S13]  /*0030*/  ISETP.GE.U32.AND P0, PT, R13, UR4, PT ;  /* 0x000000040d007c0c */ /* 0x001fda000bf06070 */
[----:B------:R-:W-:Y:S05]  /*0040*/  @P0 EXIT ;  /* 0x000000000000094d */ /* 0x000fea0003800000 */
[----:B------:R-:W0:Y:S01]  /*0050*/  LDC.64 R6, c[0x0][0x380] ;  /* 0x0000e000ff067b82 */ /* 0x000e220000000a00 */
[----:B------:R-:W-:Y:S01]  /*0060*/  HFMA2 R0, -RZ, RZ, 0, 5.9604644775390625e-08 ;  /* 0x00000001ff007431 */ /* 0x000fe200000001ff */
[C---:B------:R-:W-:Y:S01]  /*0070*/  IADD3 R9, PT, PT, R13.reuse, 0x1, RZ ;  /* 0x000000010d097810 */ /* 0x040fe20007ffe0ff */
[----:B------:R-:W1:Y:S02]  /*0080*/  LDCU.64 UR6, c[0x0][0x358] ;  /* 0x00006b00ff0677ac */ /* 0x000e640008000a00 */
[----:B01----:R-:W-:-:S07]  /*0090*/  IMAD.WIDE.U32 R2, R13, 0x4, R6 ;  /* 0x000000040d027825 */ /* 0x003fce00078e0006 */
.L_x_0:
[----:B------:R-:W-:Y:S01]  /*00a0*/  IMAD.WIDE.U32 R4, R9, 0x4, R6 ;  /* 0x0000000409047825 */ /* 0x000fe200078e0006 */
[----:B------:R-:W2:Y:S04]  /*00b0*/  LDG.E R8, desc[UR6][R2.64] ;  /* 0x0000000602087981 */ /* 0x000ea8000c1e1900 */
[----:B------:R-:W2:Y:S01]  /*00c0*/  LDG.E R9, desc[UR6][R4.64] ;  /* 0x0000000604097981 */ /* 0x000ea2000c1e1900 */
[----:B------:R-:W-:Y:S01]  /*00d0*/  SHF.L.U32 R0, R0, 0x1, RZ ;  /* 0x0000000100007819 */ /* 0x000fe200000006ff */
[----:B------:R-:W-:Y:S05]  /*00e0*/  WARPSYNC.ALL ;  /* 0x0000000000007948 */ /* 0x000fea0003800000 */
[----:B--2---:R-:W-:-:S02]  /*00f0*/  IMAD.IADD R11, R8, 0x1, R9 ;  /* 0x00000001080b7824 */ /* 0x004fc400078e0209 */
[----:B------:R-:W-:-:S03]  /*0100*/  IMAD.IADD R9, R0, 0x1, R13 ;  /* 0x0000000100097824 */ /* 0x000fc600078e020d */
[----:B------:R0:W-:Y:S01]  /*0110*/  STG.E desc[UR6][R4.64], R11 ;  /* 0x0000000b04007986 */ /* 0x0001e2000c101906 */
[----:B------:R-:W-:Y:S01]  /*0120*/  BAR.SYNC.DEFER_BLOCKING 0x0 ;  /* 0x0000000000007b1d */ /* 0x000fe20000010000 */
[----:B------:R-:W-:-:S13]  /*0130*/  ISETP.GT.U32.AND P0, PT, R9, UR4, PT ;  /* 0x0000000409007c0c */ /* 0x000fda000bf04070 */
[----:B0-----:R-:W-:Y:S05]  /*0140*/  @!P0 BRA `(.L_x_0) ;  /* 0xfffffffc00d48947 */ /* 0x001fea000383ffff */
[----:B------:R-:W-:Y:S05]  /*0150*/  EXIT ;  /* 0x000000000000794d */ /* 0x000fea0003800000 */
.L_x_1:
[----:B------:R-:W-:-:S00]  /*0160*/  BRA `(.L_x_1) ;  /* 0xfffffffc00fc7947 */ /* 0x000fc0000383ffff */
[----:B------:R-:W-:-:S00]  /*0170*/  NOP ;  /* 0x0000000000007918 */ /* 0x000fc00000000000 */
        /* <DEDUP_REMOVED lines=8> */
.L_x_2:


//--------------------- .nv.shared.reserved.0     --------------------------
	.section	.nv.shared.reserved.0,"aw",@nobits
	.weak		__nv_reservedSMEM_offset_0_alias
	.size		__nv_reservedSMEM_offset_0_alias, 0, 64
	.other		__nv_reservedSMEM_offset_0_alias,@"STO_CUDA_RESERVED_SHARED STV_DEFAULT"
__nv_reservedSMEM_offset_0_alias:
	.zero		0
	.zero		64


//--------------------- .nv.constant0._Z4scanPi   --------------------------
	.section	.nv.constant0._Z4scanPi,"a",@progbits
	.sectionflags	@""
	.align	4
.nv.constant0._Z4scanPi:
	.zero		904


//--------------------- SYMBOLS --------------------------

	.type		.nv.reservedSmem.offset0,@object
	.size		.nv.reservedSmem.offset0,0x4
